//
// Generated by NVIDIA NVVM Compiler
//
// Compiler Build ID: CL-36424714
// Cuda compilation tools, release 13.0, V13.0.88
// Based on NVVM 20.0.0
//

.version 9.0
.target sm_100
.address_size 64

	// .globl	_Z15kernel_demo_addiiPi

.visible .entry _Z15kernel_demo_addiiPi(
	.param .u32 _Z15kernel_demo_addiiPi_param_0,
	.param .u32 _Z15kernel_demo_addiiPi_param_1,
	.param .u64 .ptr .align 1 _Z15kernel_demo_addiiPi_param_2
)
{
	.reg .b32 	%r<4>;
	.reg .b64 	%rd<3>;

	ld.param.u32 	%r1, [_Z15kernel_demo_addiiPi_param_0];
	ld.param.u32 	%r2, [_Z15kernel_demo_addiiPi_param_1];
	ld.param.u64 	%rd1, [_Z15kernel_demo_addiiPi_param_2];
	cvta.to.global.u64 	%rd2, %rd1;
	add.s32 	%r3, %r2, %r1;
	st.global.u32 	[%rd2], %r3;
	ret;

}
	// .globl	_Z22kernel_demo_vector_addPKfS0_Pfi
.visible .entry _Z22kernel_demo_vector_addPKfS0_Pfi(
	.param .u64 .ptr .align 1 _Z22kernel_demo_vector_addPKfS0_Pfi_param_0,
	.param .u64 .ptr .align 1 _Z22kernel_demo_vector_addPKfS0_Pfi_param_1,
	.param .u64 .ptr .align 1 _Z22kernel_demo_vector_addPKfS0_Pfi_param_2,
	.param .u32 _Z22kernel_demo_vector_addPKfS0_Pfi_param_3
)
{
	.reg .pred 	%p<2>;
	.reg .b32 	%r<6>;
	.reg .b32 	%f<4>;
	.reg .b64 	%rd<11>;

	ld.param.u64 	%rd1, [_Z22kernel_demo_vector_addPKfS0_Pfi_param_0];
	ld.param.u64 	%rd2, [_Z22kernel_demo_vector_addPKfS0_Pfi_param_1];
	ld.param.u64 	%rd3, [_Z22kernel_demo_vector_addPKfS0_Pfi_param_2];
	ld.param.u32 	%r2, [_Z22kernel_demo_vector_addPKfS0_Pfi_param_3];
	mov.u32 	%r3, %ntid.x;
	mov.u32 	%r4, %ctaid.x;
	mov.u32 	%r5, %tid.x;
	mad.lo.s32 	%r1, %r3, %r4, %r5;
	setp.ge.s32 	%p1, %r1, %r2;
	@%p1 bra 	$L__BB1_2;
	cvta.to.global.u64 	%rd4, %rd1;
	cvta.to.global.u64 	%rd5, %rd2;
	cvta.to.global.u64 	%rd6, %rd3;
	mul.wide.s32 	%rd7, %r1, 4;
	add.s64 	%rd8, %rd4, %rd7;
	ld.global.f32 	%f1, [%rd8];
	add.s64 	%rd9, %rd5, %rd7;
	ld.global.f32 	%f2, [%rd9];
	add.f32 	%f3, %f1, %f2;
	add.s64 	%rd10, %rd6, %rd7;
	st.global.f32 	[%rd10], %f3;
$L__BB1_2:
	ret;

}


// ===== COMPILED SASS (sm_100) =====

	.target	sm_100

	.elftype	@"ET_EXEC"


//--------------------- .note.nv.tkinfo           --------------------------
	.section	.note.nv.tkinfo,"",@"SHT_NOTE"
	.sectionflags	@"SHF_NOTE_NV_TKINFO"
	.tkinfo
        /*0018*/ 	.word	0x00000002
        /*0030*/ 	.string	""
        /*0030*/ 	.string	"ptxas"
        /*0030*/ 	.string	"Cuda compilation tools, release 13.0, V13.0.88"
        /*0030*/ 	.string	"Build cuda_13.0.r13.0/compiler.36424714_0"
        /*0030*/ 	.string	"-arch sm_100 -m 64 "



//--------------------- .note.nv.cuinfo           --------------------------
	.section	.note.nv.cuinfo,"",@"SHT_NOTE"
	.sectionflags	@"SHF_NOTE_NV_CUINFO"
        /*0018*/ 	.short	0x0002
        /*001a*/ 	.short	0x0064
        /*001c*/ 	.short	0x0082
	.zero		2


//--------------------- .nv.info                  --------------------------
	.section	.nv.info,"",@"SHT_CUDA_INFO"
	.align	4


	//----- nvinfo : EIATTR_REGCOUNT
	.align		4
        /*0000*/ 	.byte	0x04, 0x2f
        /*0002*/ 	.short	(.L_1 - .L_0)
	.align		4
.L_0:
        /*0004*/ 	.word	index@(_Z15kernel_demo_addiiPi)
        /*0008*/ 	.word	0x00000008


	//----- nvinfo : EIATTR_FRAME_SIZE
	.align		4
.L_1:
        /*000c*/ 	.byte	0x04, 0x11
        /*000e*/ 	.short	(.L_3 - .L_2)
	.align		4
.L_2:
        /*0010*/ 	.word	index@(_Z15kernel_demo_addiiPi)
        /*0014*/ 	.word	0x00000000


	//----- nvinfo : EIATTR_REGCOUNT
	.align		4
.L_3:
        /*0018*/ 	.byte	0x04, 0x2f
        /*001a*/ 	.short	(.L_5 - .L_4)
	.align		4
.L_4:
        /*001c*/ 	.word	index@(_Z22kernel_demo_vector_addPKfS0_Pfi)
        /*0020*/ 	.word	0x0000000c


	//----- nvinfo : EIATTR_FRAME_SIZE
	.align		4
.L_5:
        /*0024*/ 	.byte	0x04, 0x11
        /*0026*/ 	.short	(.L_7 - .L_6)
	.align		4
.L_6:
        /*0028*/ 	.word	index@(_Z22kernel_demo_vector_addPKfS0_Pfi)
        /*002c*/ 	.word	0x00000000


	//----- nvinfo : EIATTR_MIN_STACK_SIZE
	.align		4
.L_7:
        /*0030*/ 	.byte	0x04, 0x12
        /*0032*/ 	.short	(.L_9 - .L_8)
	.align		4
.L_8:
        /*0034*/ 	.word	index@(_Z22kernel_demo_vector_addPKfS0_Pfi)
        /*0038*/ 	.word	0x00000000


	//----- nvinfo : EIATTR_MIN_STACK_SIZE
	.align		4
.L_9:
        /*003c*/ 	.byte	0x04, 0x12
        /*003e*/ 	.short	(.L_11 - .L_10)
	.align		4
.L_10:
        /*0040*/ 	.word	index@(_Z15kernel_demo_addiiPi)
        /*0044*/ 	.word	0x00000000
.L_11:


//--------------------- .nv.compat                --------------------------
	.section	.nv.compat,"",@"SHT_CUDA_COMPAT_INFO"
	.align	4
        /*0000*/ 	.byte	0x02, 0x09, 0x00, 0x00, 0x02, 0x02, 0x01, 0x00, 0x02, 0x05, 0x05, 0x00, 0x03, 0x07, 0x01, 0x01
        /*0010*/ 	.byte	0x02, 0x03, 0x00, 0x00, 0x02, 0x06, 0x01, 0x00, 0x04, 0x0b, 0x08, 0x00, 0x09, 0x00, 0x00, 0x00
        /*0020*/ 	.byte	0x00, 0x00, 0x00, 0x00


//--------------------- .nv.info._Z22kernel_demo_vector_addPKfS0_Pfi --------------------------
	.section	.nv.info._Z22kernel_demo_vector_addPKfS0_Pfi,"",@"SHT_CUDA_INFO"
	.sectionflags	@""
	.align	4


	//----- nvinfo : EIATTR_CUDA_API_VERSION
	.align		4
        /*0000*/ 	.byte	0x04, 0x37
        /*0002*/ 	.short	(.L_13 - .L_12)
.L_12:
        /*0004*/ 	.word	0x00000082


	//----- nvinfo : EIATTR_KPARAM_INFO
	.align		4
.L_13:
        /*0008*/ 	.byte	0x04, 0x17
        /*000a*/ 	.short	(.L_15 - .L_14)
.L_14:
        /*000c*/ 	.word	0x00000000
        /*0010*/ 	.short	0x0003
        /*0012*/ 	.short	0x0018
        /*0014*/ 	.byte	0x00, 0xf0, 0x11, 0x00


	//----- nvinfo : EIATTR_KPARAM_INFO
	.align		4
.L_15:
        /*0018*/ 	.byte	0x04, 0x17
        /*001a*/ 	.short	(.L_17 - .L_16)
.L_16:
        /*001c*/ 	.word	0x00000000
        /*0020*/ 	.short	0x0002
        /*0022*/ 	.short	0x0010
        /*0024*/ 	.byte	0x00, 0xf5, 0x21, 0x00


	//----- nvinfo : EIATTR_KPARAM_INFO
	.align		4
.L_17:
        /*0028*/ 	.byte	0x04, 0x17
        /*002a*/ 	.short	(.L_19 - .L_18)
.L_18:
        /*002c*/ 	.word	0x00000000
        /*0030*/ 	.short	0x0001
        /*0032*/ 	.short	0x0008
        /*0034*/ 	.byte	0x00, 0xf5, 0x21, 0x00


	//----- nvinfo : EIATTR_KPARAM_INFO
	.align		4
.L_19:
        /*0038*/ 	.byte	0x04, 0x17
        /*003a*/ 	.short	(.L_21 - .L_20)
.L_20:
        /*003c*/ 	.word	0x00000000
        /*0040*/ 	.short	0x0000
        /*0042*/ 	.short	0x0000
        /*0044*/ 	.byte	0x00, 0xf5, 0x21, 0x00


	//----- nvinfo : EIATTR_SPARSE_MMA_MASK
	.align		4
.L_21:
        /*0048*/ 	.byte	0x03, 0x50
        /*004a*/ 	.short	0x0000


	//----- nvinfo : EIATTR_MAXREG_COUNT
	.align		4
        /*004c*/ 	.byte	0x03, 0x1b
        /*004e*/ 	.short	0x00ff


	//----- nvinfo : EIATTR_MERCURY_ISA_VERSION
	.align		4
        /*0050*/ 	.byte	0x03, 0x5f
        /*0052*/ 	.short	0x0101


	//----- nvinfo : EIATTR_VRC_CTA_INIT_COUNT
	.align		4
        /*0054*/ 	.byte	0x02, 0x4a
	.zero		1
	.zero		1


	//----- nvinfo : EIATTR_EXIT_INSTR_OFFSETS
	.align		4
        /*0058*/ 	.byte	0x04, 0x1c
        /*005a*/ 	.short	(.L_23 - .L_22)


	//   ....[0]....
.L_22:
        /*005c*/ 	.word	0x00000070


	//   ....[1]....
        /*0060*/ 	.word	0x00000130


	//----- nvinfo : EIATTR_CBANK_PARAM_SIZE
	.align		4
.L_23:
        /*0064*/ 	.byte	0x03, 0x19
        /*0066*/ 	.short	0x001c


	//----- nvinfo : EIATTR_PARAM_CBANK
	.align		4
        /*0068*/ 	.byte	0x04, 0x0a
        /*006a*/ 	.short	(.L_25 - .L_24)
	.align		4
.L_24:
        /*006c*/ 	.word	index@(.nv.constant0._Z22kernel_demo_vector_addPKfS0_Pfi)
        /*0070*/ 	.short	0x0380
        /*0072*/ 	.short	0x001c


	//----- nvinfo : EIATTR_SW_WAR
	.align		4
.L_25:
        /*0074*/ 	.byte	0x04, 0x36
        /*0076*/ 	.short	(.L_27 - .L_26)
.L_26:
        /*0078*/ 	.word	0x00000008
.L_27:


//--------------------- .nv.info._Z15kernel_demo_addiiPi --------------------------
	.section	.nv.info._Z15kernel_demo_addiiPi,"",@"SHT_CUDA_INFO"
	.sectionflags	@""
	.align	4


	//----- nvinfo : EIATTR_CUDA_API_VERSION
	.align		4
        /*0000*/ 	.byte	0x04, 0x37
        /*0002*/ 	.short	(.L_29 - .L_28)
.L_28:
        /*0004*/ 	.word	0x00000082


	//----- nvinfo : EIATTR_KPARAM_INFO
	.align		4
.L_29:
        /*0008*/ 	.byte	0x04, 0x17
        /*000a*/ 	.short	(.L_31 - .L_30)
.L_30:
        /*000c*/ 	.word	0x00000000
        /*0010*/ 	.short	0x0002
        /*0012*/ 	.short	0x0008
        /*0014*/ 	.byte	0x00, 0xf5, 0x21, 0x00


	//----- nvinfo : EIATTR_KPARAM_INFO
	.align		4
.L_31:
        /*0018*/ 	.byte	0x04, 0x17
        /*001a*/ 	.short	(.L_33 - .L_32)
.L_32:
        /*001c*/ 	.word	0x00000000
        /*0020*/ 	.short	0x0001
        /*0022*/ 	.short	0x0004
        /*0024*/ 	.byte	0x00, 0xf0, 0x11, 0x00


	//----- nvinfo : EIATTR_KPARAM_INFO
	.align		4
.L_33:
        /*0028*/ 	.byte	0x04, 0x17
        /*002a*/ 	.short	(.L_35 - .L_34)
.L_34:
        /*002c*/ 	.word	0x00000000
        /*0030*/ 	.short	0x0000
        /*0032*/ 	.short	0x0000
        /*0034*/ 	.byte	0x00, 0xf0, 0x11, 0x00


	//----- nvinfo : EIATTR_SPARSE_MMA_MASK
	.align		4
.L_35:
        /*0038*/ 	.byte	0x03, 0x50
        /*003a*/ 	.short	0x0000


	//----- nvinfo : EIATTR_MAXREG_COUNT
	.align		4
        /*003c*/ 	.byte	0x03, 0x1b
        /*003e*/ 	.short	0x00ff


	//----- nvinfo : EIATTR_MERCURY_ISA_VERSION
	.align		4
        /*0040*/ 	.byte	0x03, 0x5f
        /*0042*/ 	.short	0x0101


	//----- nvinfo : EIATTR_VRC_CTA_INIT_COUNT
	.align		4
        /*0044*/ 	.byte	0x02, 0x4a
	.zero		1
	.zero		1


	//----- nvinfo : EIATTR_EXIT_INSTR_OFFSETS
	.align		4
        /*0048*/ 	.byte	0x04, 0x1c
        /*004a*/ 	.short	(.L_37 - .L_36)


	//   ....[0]....
.L_36:
        /*004c*/ 	.word	0x00000060


	//----- nvinfo : EIATTR_CBANK_PARAM_SIZE
	.align		4
.L_37:
        /*0050*/ 	.byte	0x03, 0x19
        /*0052*/ 	.short	0x0010


	//----- nvinfo : EIATTR_PARAM_CBANK
	.align		4
        /*0054*/ 	.byte	0x04, 0x0a
        /*0056*/ 	.short	(.L_39 - .L_38)
	.align		4
.L_38:
        /*0058*/ 	.word	index@(.nv.constant0._Z15kernel_demo_addiiPi)
        /*005c*/ 	.short	0x0380
        /*005e*/ 	.short	0x0010


	//----- nvinfo : EIATTR_SW_WAR
	.align		4
.L_39:
        /*0060*/ 	.byte	0x04, 0x36
        /*0062*/ 	.short	(.L_41 - .L_40)
.L_40:
        /*0064*/ 	.word	0x00000008
.L_41:


//--------------------- .nv.callgraph             --------------------------
	.section	.nv.callgraph,"",@"SHT_CUDA_CALLGRAPH"
	.align	4
	.sectionentsize	8
	.align		4
        /*0000*/ 	.word	0x00000000
	.align		4
        /*0004*/ 	.word	0xffffffff
	.align		4
        /*0008*/ 	.word	0x00000000
	.align		4
        /*000c*/ 	.word	0xfffffffe
	.align		4
        /*0010*/ 	.word	0x00000000
	.align		4
        /*0014*/ 	.word	0xfffffffd
	.align		4
        /*0018*/ 	.word	0x00000000
	.align		4
        /*001c*/ 	.word	0xfffffffc


//--------------------- .text._Z22kernel_demo_vector_addPKfS0_Pfi --------------------------
	.section	.text._Z22kernel_demo_vector_addPKfS0_Pfi,"ax",@progbits
	.align	128
        .global         _Z22kernel_demo_vector_addPKfS0_Pfi
        .type           _Z22kernel_demo_vector_addPKfS0_Pfi,@function
        .size           _Z22kernel_demo_vector_addPKfS0_Pfi,(.L_x_2 - _Z22kernel_demo_vector_addPKfS0_Pfi)
        .other          _Z22kernel_demo_vector_addPKfS0_Pfi,@"STO_CUDA_ENTRY STV_DEFAULT"
_Z22kernel_demo_vector_addPKfS0_Pfi:
.text._Z22kernel_demo_vector_addPKfS0_Pfi:
[----:B------:R-:W-:Y:S01]  /*0000*/  LDC R1, c[0x0][0x37c] ;  /* 0x0000df00ff017b82 */ /* 0x000fe20000000800 */
[----:B------:R-:W0:Y:S01]  /*0010*/  S2R R9, SR_CTAID.X ;  /* 0x0000000000097919 */ /* 0x000e220000002500 */
[----:B------:R-:W0:Y:S01]  /*0020*/  LDCU UR4, c[0x0][0x360] ;  /* 0x00006c00ff0477ac */ /* 0x000e220008000800 */
[----:B------:R-:W0:Y:S01]  /*0030*/  S2R R0, SR_TID.X ;  /* 0x0000000000007919 */ /* 0x000e220000002100 */
[----:B------:R-:W1:Y:S01]  /*0040*/  LDCU UR5, c[0x0][0x398] ;  /* 0x00007300ff0577ac */ /* 0x000e620008000800 */
[----:B0-----:R-:W-:-:S05]  /*0050*/  IMAD R9, R9, UR4, R0 ;  /* 0x0000000409097c24 */ /* 0x001fca000f8e0200 */
[----:B-1----:R-:W-:-:S13]  /*0060*/  ISETP.GE.AND P0, PT, R9, UR5, PT ;  /* 0x0000000509007c0c */ /* 0x002fda000bf06270 */
[----:B------:R-:W-:Y:S05]  /*0070*/  @P0 EXIT ;  /* 0x000000000000094d */ /* 0x000fea0003800000 */
[----:B------:R-:W0:Y:S01]  /*0080*/  LDC.64 R2, c[0x0][0x380] ;  /* 0x0000e000ff027b82 */ /* 0x000e220000000a00 */
[----:B------:R-:W1:Y:S07]  /*0090*/  LDCU.64 UR4, c[0x0][0x358] ;  /* 0x00006b00ff0477ac */ /* 0x000e6e0008000a00 */
[----:B------:R-:W2:Y:S08]  /*00a0*/  LDC.64 R4, c[0x0][0x388] ;  /* 0x0000e200ff047b82 */ /* 0x000eb00000000a00 */
[----:B------:R-:W3:Y:S01]  /*00b0*/  LDC.64 R6, c[0x0][0x390] ;  /* 0x0000e400ff067b82 */ /* 0x000ee20000000a00 */
[----:B0-----:R-:W-:-:S06]  /*00c0*/  IMAD.WIDE R2, R9, 0x4, R2 ;  /* 0x0000000409027825 */ /* 0x001fcc00078e0202 */
[----:B-1----:R-:W4:Y:S01]  /*00d0*/  LDG.E R2, desc[UR4][R2.64] ;  /* 0x0000000402027981 */ /* 0x002f22000c1e1900 */
[----:B--2---:R-:W-:-:S06]  /*00e0*/  IMAD.WIDE R4, R9, 0x4, R4 ;  /* 0x0000000409047825 */ /* 0x004fcc00078e0204 */
[----:B------:R-:W4:Y:S01]  /*00f0*/  LDG.E R5, desc[UR4][R4.64] ;  /* 0x0000000404057981 */ /* 0x000f22000c1e1900 */
[----:B---3--:R-:W-:-:S04]  /*0100*/  IMAD.WIDE R6, R9, 0x4, R6 ;  /* 0x0000000409067825 */ /* 0x008fc800078e0206 */
[----:B----4-:R-:W-:-:S05]  /*0110*/  FADD R9, R2, R5 ;  /* 0x0000000502097221 */ /* 0x010fca0000000000 */
[----:B------:R-:W-:Y:S01]  /*0120*/  STG.E desc[UR4][R6.64], R9 ;  /* 0x0000000906007986 */ /* 0x000fe2000c101904 */
[----:B------:R-:W-:Y:S05]  /*0130*/  EXIT ;  /* 0x000000000000794d */ /* 0x000fea0003800000 */
.L_x_0:
[----:B------:R-:W-:-:S00]  /*0140*/  BRA `(.L_x_0) ;  /* 0xfffffffc00fc7947 */ /* 0x000fc0000383ffff */
[----:B------:R-:W-:-:S00]  /*0150*/  NOP ;  /* 0x0000000000007918 */ /* 0x000fc00000000000 */
        /* <DEDUP_REMOVED lines=10> */
.L_x_2:


//--------------------- .text._Z15kernel_demo_addiiPi --------------------------
	.section	.text._Z15kernel_demo_addiiPi,"ax",@progbits
	.align	128
        .global         _Z15kernel_demo_addiiPi
        .type           _Z15kernel_demo_addiiPi,@function
        .size           _Z15kernel_demo_addiiPi,(.L_x_3 - _Z15kernel_demo_addiiPi)
        .other          _Z15kernel_demo_addiiPi,@"STO_CUDA_ENTRY STV_DEFAULT"
_Z15kernel_demo_addiiPi:
.text._Z15kernel_demo_addiiPi:
[----:B------:R-:W-:Y:S08]  /*0000*/  LDC R1, c[0x0][0x37c] ;  /* 0x0000df00ff017b82 */ /* 0x000ff00000000800 */
[----:B------:R-:W0:Y:S01]  /*0010*/  LDC.64 R4, c[0x0][0x380] ;  /* 0x0000e000ff047b82 */ /* 0x000e220000000a00 */
[----:B------:R-:W1:Y:S07]  /*0020*/  LDCU.64 UR4, c[0x0][0x358] ;  /* 0x00006b00ff0477ac */ /* 0x000e6e0008000a00 */
[----:B------:R-:W1:Y:S01]  /*0030*/  LDC.64 R2, c[0x0][0x388] ;  /* 0x0000e200ff027b82 */ /* 0x000e620000000a00 */
[----:B0-----:R-:W-:-:S05]  /*0040*/  IADD3 R5, PT, PT, R5, R4, RZ ;  /* 0x0000000405057210 */ /* 0x001fca0007ffe0ff */
[----:B-1----:R-:W-:Y:S01]  /*0050*/  STG.E desc[UR4][R2.64], R5 ;  /* 0x0000000502007986 */ /* 0x002fe2000c101904 */
[----:B------:R-:W-:Y:S05]  /*0060*/  EXIT ;  /* 0x000000000000794d */ /* 0x000fea0003800000 */
.L_x_1:
        /* <DEDUP_REMOVED lines=9> */
.L_x_3:


//--------------------- .nv.shared.reserved.0     --------------------------
	.section	.nv.shared.reserved.0,"aw",@nobits
	.weak		__nv_reservedSMEM_offset_0_alias
	.size		__nv_reservedSMEM_offset_0_alias, 0, 64
	.other		__nv_reservedSMEM_offset_0_alias,@"STO_CUDA_RESERVED_SHARED STV_DEFAULT"
__nv_reservedSMEM_offset_0_alias:
	.zero		0
	.zero		64


//--------------------- .nv.constant0._Z22kernel_demo_vector_addPKfS0_Pfi --------------------------
	.section	.nv.constant0._Z22kernel_demo_vector_addPKfS0_Pfi,"a",@progbits
	.sectionflags	@""
	.align	4
.nv.constant0._Z22kernel_demo_vector_addPKfS0_Pfi:
	.zero		924


//--------------------- .nv.constant0._Z15kernel_demo_addiiPi --------------------------
	.section	.nv.constant0._Z15kernel_demo_addiiPi,"a",@progbits
	.sectionflags	@""
	.align	4
.nv.constant0._Z15kernel_demo_addiiPi:
	.zero		912


//--------------------- SYMBOLS --------------------------

	.type		.nv.reservedSmem.offset0,@object
	.size		.nv.reservedSmem.offset0,0x4
